//
// Generated by NVIDIA NVVM Compiler
//
// Compiler Build ID: CL-36424714
// Cuda compilation tools, release 13.0, V13.0.88
// Based on NVVM 20.0.0
//

.version 9.0
.target sm_100
.address_size 64

	// .globl	_Z3sumPimi

.visible .entry _Z3sumPimi(
	.param .u64 .ptr .align 1 _Z3sumPimi_param_0,
	.param .u64 _Z3sumPimi_param_1,
	.param .u32 _Z3sumPimi_param_2
)
{
	.reg .pred 	%p<3>;
	.reg .b32 	%r<13>;
	.reg .b64 	%rd<10>;

	ld.param.u64 	%rd5, [_Z3sumPimi_param_0];
	ld.param.u64 	%rd6, [_Z3sumPimi_param_1];
	ld.param.u32 	%r6, [_Z3sumPimi_param_2];
	mov.u32 	%r7, %ctaid.x;
	mov.u32 	%r1, %ntid.x;
	mov.u32 	%r8, %tid.x;
	mad.lo.s32 	%r12, %r7, %r1, %r8;
	cvt.s64.s32 	%rd9, %r12;
	setp.le.u64 	%p1, %rd6, %rd9;
	@%p1 bra 	$L__BB0_3;
	mov.u32 	%r9, %nctaid.x;
	mul.lo.s32 	%r3, %r1, %r9;
	cvta.to.global.u64 	%rd2, %rd5;
$L__BB0_2:
	shl.b64 	%rd7, %rd9, 2;
	add.s64 	%rd8, %rd2, %rd7;
	ld.global.u32 	%r10, [%rd8];
	add.s32 	%r11, %r10, %r6;
	st.global.u32 	[%rd8], %r11;
	add.s32 	%r12, %r12, %r3;
	cvt.s64.s32 	%rd9, %r12;
	setp.gt.u64 	%p2, %rd6, %rd9;
	@%p2 bra 	$L__BB0_2;
$L__BB0_3:
	ret;

}


// ===== COMPILED SASS (sm_100) =====

	.target	sm_100

	.elftype	@"ET_EXEC"


//--------------------- .note.nv.tkinfo           --------------------------
	.section	.note.nv.tkinfo,"",@"SHT_NOTE"
	.sectionflags	@"SHF_NOTE_NV_TKINFO"
	.tkinfo
        /*0018*/ 	.word	0x00000002
        /*0030*/ 	.string	""
        /*0030*/ 	.string	"ptxas"
        /*0030*/ 	.string	"Cuda compilation tools, release 13.0, V13.0.88"
        /*0030*/ 	.string	"Build cuda_13.0.r13.0/compiler.36424714_0"
        /*0030*/ 	.string	"-arch sm_100 -m 64 "



//--------------------- .note.nv.cuinfo           --------------------------
	.section	.note.nv.cuinfo,"",@"SHT_NOTE"
	.sectionflags	@"SHF_NOTE_NV_CUINFO"
        /*0018*/ 	.short	0x0002
        /*001a*/ 	.short	0x0064
        /*001c*/ 	.short	0x0082
	.zero		2


//--------------------- .nv.info                  --------------------------
	.section	.nv.info,"",@"SHT_CUDA_INFO"
	.align	4


	//----- nvinfo : EIATTR_REGCOUNT
	.align		4
        /*0000*/ 	.byte	0x04, 0x2f
        /*0002*/ 	.short	(.L_1 - .L_0)
	.align		4
.L_0:
        /*0004*/ 	.word	index@(_Z3sumPimi)
        /*0008*/ 	.word	0x0000000c


	//----- nvinfo : EIATTR_FRAME_SIZE
	.align		4
.L_1:
        /*000c*/ 	.byte	0x04, 0x11
        /*000e*/ 	.short	(.L_3 - .L_2)
	.align		4
.L_2:
        /*0010*/ 	.word	index@(_Z3sumPimi)
        /*0014*/ 	.word	0x00000000


	//----- nvinfo : EIATTR_MIN_STACK_SIZE
	.align		4
.L_3:
        /*0018*/ 	.byte	0x04, 0x12
        /*001a*/ 	.short	(.L_5 - .L_4)
	.align		4
.L_4:
        /*001c*/ 	.word	index@(_Z3sumPimi)
        /*0020*/ 	.word	0x00000000
.L_5:


//--------------------- .nv.compat                --------------------------
	.section	.nv.compat,"",@"SHT_CUDA_COMPAT_INFO"
	.align	4
        /*0000*/ 	.byte	0x02, 0x09, 0x00, 0x00, 0x02, 0x02, 0x01, 0x00, 0x02, 0x05, 0x05, 0x00, 0x03, 0x07, 0x01, 0x01
        /*0010*/ 	.byte	0x02, 0x03, 0x00, 0x00, 0x02, 0x06, 0x01, 0x00, 0x04, 0x0b, 0x08, 0x00, 0x09, 0x00, 0x00, 0x00
        /*0020*/ 	.byte	0x00, 0x00, 0x00, 0x00


//--------------------- .nv.info._Z3sumPimi       --------------------------
	.section	.nv.info._Z3sumPimi,"",@"SHT_CUDA_INFO"
	.sectionflags	@""
	.align	4


	//----- nvinfo : EIATTR_CUDA_API_VERSION
	.align		4
        /*0000*/ 	.byte	0x04, 0x37
        /*0002*/ 	.short	(.L_7 - .L_6)
.L_6:
        /*0004*/ 	.word	0x00000082


	//----- nvinfo : EIATTR_KPARAM_INFO
	.align		4
.L_7:
        /*0008*/ 	.byte	0x04, 0x17
        /*000a*/ 	.short	(.L_9 - .L_8)
.L_8:
        /*000c*/ 	.word	0x00000000
        /*0010*/ 	.short	0x0002
        /*0012*/ 	.short	0x0010
        /*0014*/ 	.byte	0x00, 0xf0, 0x11, 0x00


	//----- nvinfo : EIATTR_KPARAM_INFO
	.align		4
.L_9:
        /*0018*/ 	.byte	0x04, 0x17
        /*001a*/ 	.short	(.L_11 - .L_10)
.L_10:
        /*001c*/ 	.word	0x00000000
        /*0020*/ 	.short	0x0001
        /*0022*/ 	.short	0x0008
        /*0024*/ 	.byte	0x00, 0xf0, 0x21, 0x00


	//----- nvinfo : EIATTR_KPARAM_INFO
	.align		4
.L_11:
        /*0028*/ 	.byte	0x04, 0x17
        /*002a*/ 	.short	(.L_13 - .L_12)
.L_12:
        /*002c*/ 	.word	0x00000000
        /*0030*/ 	.short	0x0000
        /*0032*/ 	.short	0x0000
        /*0034*/ 	.byte	0x00, 0xf5, 0x21, 0x00


	//----- nvinfo : EIATTR_SPARSE_MMA_MASK
	.align		4
.L_13:
        /*0038*/ 	.byte	0x03, 0x50
        /*003a*/ 	.short	0x0000


	//----- nvinfo : EIATTR_MAXREG_COUNT
	.align		4
        /*003c*/ 	.byte	0x03, 0x1b
        /*003e*/ 	.short	0x00ff


	//----- nvinfo : EIATTR_MERCURY_ISA_VERSION
	.align		4
        /*0040*/ 	.byte	0x03, 0x5f
        /*0042*/ 	.short	0x0101


	//----- nvinfo : EIATTR_VRC_CTA_INIT_COUNT
	.align		4
        /*0044*/ 	.byte	0x02, 0x4a
	.zero		1
	.zero		1


	//----- nvinfo : EIATTR_EXIT_INSTR_OFFSETS
	.align		4
        /*0048*/ 	.byte	0x04, 0x1c
        /*004a*/ 	.short	(.L_15 - .L_14)


	//   ....[0]....
.L_14:
        /*004c*/ 	.word	0x00000090


	//   ....[1]....
        /*0050*/ 	.word	0x000001c0


	//----- nvinfo : EIATTR_CRS_STACK_SIZE
	.align		4
.L_15:
        /*0054*/ 	.byte	0x04, 0x1e
        /*0056*/ 	.short	(.L_17 - .L_16)
.L_16:
        /*0058*/ 	.word	0x00000000


	//----- nvinfo : EIATTR_CBANK_PARAM_SIZE
	.align		4
.L_17:
        /*005c*/ 	.byte	0x03, 0x19
        /*005e*/ 	.short	0x0014


	//----- nvinfo : EIATTR_PARAM_CBANK
	.align		4
        /*0060*/ 	.byte	0x04, 0x0a
        /*0062*/ 	.short	(.L_19 - .L_18)
	.align		4
.L_18:
        /*0064*/ 	.word	index@(.nv.constant0._Z3sumPimi)
        /*0068*/ 	.short	0x0380
        /*006a*/ 	.short	0x0014


	//----- nvinfo : EIATTR_SW_WAR
	.align		4
.L_19:
        /*006c*/ 	.byte	0x04, 0x36
        /*006e*/ 	.short	(.L_21 - .L_20)
.L_20:
        /*0070*/ 	.word	0x00000008
.L_21:


//--------------------- .nv.callgraph             --------------------------
	.section	.nv.callgraph,"",@"SHT_CUDA_CALLGRAPH"
	.align	4
	.sectionentsize	8
	.align		4
        /*0000*/ 	.word	0x00000000
	.align		4
        /*0004*/ 	.word	0xffffffff
	.align		4
        /*0008*/ 	.word	0x00000000
	.align		4
        /*000c*/ 	.word	0xfffffffe
	.align		4
        /*0010*/ 	.word	0x00000000
	.align		4
        /*0014*/ 	.word	0xfffffffd
	.align		4
        /*0018*/ 	.word	0x00000000
	.align		4
        /*001c*/ 	.word	0xfffffffc


//--------------------- .text._Z3sumPimi          --------------------------
	.section	.text._Z3sumPimi,"ax",@progbits
	.align	128
        .global         _Z3sumPimi
        .type           _Z3sumPimi,@function
        .size           _Z3sumPimi,(.L_x_2 - _Z3sumPimi)
        .other          _Z3sumPimi,@"STO_CUDA_ENTRY STV_DEFAULT"
_Z3sumPimi:
.text._Z3sumPimi:
[----:B------:R-:W-:Y:S01]  /*0000*/  LDC R1, c[0x0][0x37c] ;  /* 0x0000df00ff017b82 */ /* 0x000fe20000000800 */
[----:B------:R-:W0:Y:S07]  /*0010*/  S2R R0, SR_TID.X ;  /* 0x0000000000007919 */ /* 0x000e2e0000002100 */
[----:B------:R-:W0:Y:S01]  /*0020*/  S2UR UR4, SR_CTAID.X ;  /* 0x00000000000479c3 */ /* 0x000e220000002500 */
[----:B------:R-:W1:Y:S07]  /*0030*/  LDCU.64 UR8, c[0x0][0x388] ;  /* 0x00007100ff0877ac */ /* 0x000e6e0008000a00 */
[----:B------:R-:W0:Y:S02]  /*0040*/  LDC R5, c[0x0][0x360] ;  /* 0x0000d800ff057b82 */ /* 0x000e240000000800 */
[----:B0-----:R-:W-:-:S05]  /*0050*/  IMAD R0, R5, UR4, R0 ;  /* 0x0000000405007c24 */ /* 0x001fca000f8e0200 */
[----:B-1----:R-:W-:Y:S02]  /*0060*/  ISETP.GE.U32.AND P0, PT, R0, UR8, PT ;  /* 0x0000000800007c0c */ /* 0x002fe4000bf06070 */
[----:B------:R-:W-:-:S04]  /*0070*/  SHF.R.S32.HI R2, RZ, 0x1f, R0 ;  /* 0x0000001fff027819 */ /* 0x000fc80000011400 */
[----:B------:R-:W-:-:S13]  /*0080*/  ISETP.GE.U32.AND.EX P0, PT, R2, UR9, PT, P0 ;  /* 0x0000000902007c0c */ /* 0x000fda000bf06100 */
[----:B------:R-:W-:Y:S05]  /*0090*/  @P0 EXIT ;  /* 0x000000000000094d */ /* 0x000fea0003800000 */
[----:B------:R-:W0:Y:S01]  /*00a0*/  LDCU UR4, c[0x0][0x370] ;  /* 0x00006e00ff0477ac */ /* 0x000e220008000800 */
[----:B------:R-:W-:Y:S02]  /*00b0*/  IMAD.MOV.U32 R9, RZ, RZ, R2 ;  /* 0x000000ffff097224 */ /* 0x000fe400078e0002 */
[----:B------:R-:W-:Y:S01]  /*00c0*/  IMAD.MOV.U32 R4, RZ, RZ, R0 ;  /* 0x000000ffff047224 */ /* 0x000fe200078e0000 */
[----:B------:R-:W1:Y:S01]  /*00d0*/  LDCU.64 UR6, c[0x0][0x358] ;  /* 0x00006b00ff0677ac */ /* 0x000e620008000a00 */
[----:B------:R-:W2:Y:S01]  /*00e0*/  LDCU UR5, c[0x0][0x390] ;  /* 0x00007200ff0577ac */ /* 0x000ea20008000800 */
[----:B------:R-:W3:Y:S01]  /*00f0*/  LDCU.64 UR10, c[0x0][0x380] ;  /* 0x00007000ff0a77ac */ /* 0x000ee20008000a00 */
[----:B0-----:R-:W-:-:S07]  /*0100*/  IMAD R5, R5, UR4, RZ ;  /* 0x0000000405057c24 */ /* 0x001fce000f8e02ff */
.L_x_0:
[----:B---3--:R-:W-:-:S04]  /*0110*/  LEA R2, P0, R4, UR10, 0x2 ;  /* 0x0000000a04027c11 */ /* 0x008fc8000f8010ff */
[----:B------:R-:W-:-:S05]  /*0120*/  LEA.HI.X R3, R4, UR11, R9, 0x2, P0 ;  /* 0x0000000b04037c11 */ /* 0x000fca00080f1409 */
[----:B-1----:R-:W2:Y:S02]  /*0130*/  LDG.E R4, desc[UR6][R2.64] ;  /* 0x0000000602047981 */ /* 0x002ea4000c1e1900 */
[----:B--2---:R-:W-:Y:S02]  /*0140*/  VIADD R7, R4, UR5 ;  /* 0x0000000504077c36 */ /* 0x004fe40008000000 */
[----:B------:R-:W-:-:S03]  /*0150*/  IMAD.IADD R4, R5, 0x1, R0 ;  /* 0x0000000105047824 */ /* 0x000fc600078e0200 */
[----:B------:R0:W-:Y:S01]  /*0160*/  STG.E desc[UR6][R2.64], R7 ;  /* 0x0000000702007986 */ /* 0x0001e2000c101906 */
[--C-:B------:R-:W-:Y:S01]  /*0170*/  IMAD.MOV.U32 R0, RZ, RZ, R4.reuse ;  /* 0x000000ffff007224 */ /* 0x100fe200078e0004 */
[----:B------:R-:W-:Y:S02]  /*0180*/  ISETP.GE.U32.AND P0, PT, R4, UR8, PT ;  /* 0x0000000804007c0c */ /* 0x000fe4000bf06070 */
[----:B------:R-:W-:-:S04]  /*0190*/  SHF.R.S32.HI R9, RZ, 0x1f, R4 ;  /* 0x0000001fff097819 */ /* 0x000fc80000011404 */
[----:B------:R-:W-:-:S13]  /*01a0*/  ISETP.GE.U32.AND.EX P0, PT, R9, UR9, PT, P0 ;  /* 0x0000000909007c0c */ /* 0x000fda000bf06100 */
[----:B0-----:R-:W-:Y:S05]  /*01b0*/  @!P0 BRA `(.L_x_0) ;  /* 0xfffffffc00d48947 */ /* 0x001fea000383ffff */
[----:B------:R-:W-:Y:S05]  /*01c0*/  EXIT ;  /* 0x000000000000794d */ /* 0x000fea0003800000 */
.L_x_1:
[----:B------:R-:W-:-:S00]  /*01d0*/  BRA `(.L_x_1) ;  /* 0xfffffffc00fc7947 */ /* 0x000fc0000383ffff */
[----:B------:R-:W-:-:S00]  /*01e0*/  NOP ;  /* 0x0000000000007918 */ /* 0x000fc00000000000 */
        /* <DEDUP_REMOVED lines=9> */
.L_x_2:


//--------------------- .nv.shared.reserved.0     --------------------------
	.section	.nv.shared.reserved.0,"aw",@nobits
	.weak		__nv_reservedSMEM_offset_0_alias
	.size		__nv_reservedSMEM_offset_0_alias, 0, 64
	.other		__nv_reservedSMEM_offset_0_alias,@"STO_CUDA_RESERVED_SHARED STV_DEFAULT"
__nv_reservedSMEM_offset_0_alias:
	.zero		0
	.zero		64


//--------------------- .nv.constant0._Z3sumPimi  --------------------------
	.section	.nv.constant0._Z3sumPimi,"a",@progbits
	.sectionflags	@""
	.align	4
.nv.constant0._Z3sumPimi:
	.zero		916


//--------------------- SYMBOLS --------------------------

	.type		.nv.reservedSmem.offset0,@object
	.size		.nv.reservedSmem.offset0,0x4
